//
// Generated by NVIDIA NVVM Compiler
//
// Compiler Build ID: CL-36424714
// Cuda compilation tools, release 13.0, V13.0.88
// Based on NVVM 20.0.0
//

.version 9.0
.target sm_100
.address_size 64

	// .globl	_Z3fn1i
.global .align 4 .u32 x;

.visible .entry _Z3fn1i(
	.param .u32 _Z3fn1i_param_0
)
{
	.reg .b32 	%r<3>;

	ld.param.u32 	%r1, [_Z3fn1i_param_0];
	shl.b32 	%r2, %r1, 1;
	st.global.u32 	[x+1], %r2;
	ret;

}


// ===== COMPILED SASS (sm_100) =====

	.target	sm_100

	.elftype	@"ET_EXEC"


//--------------------- .note.nv.tkinfo           --------------------------
	.section	.note.nv.tkinfo,"",@"SHT_NOTE"
	.sectionflags	@"SHF_NOTE_NV_TKINFO"
	.tkinfo
        /*0018*/ 	.word	0x00000002
        /*0030*/ 	.string	""
        /*0030*/ 	.string	"ptxas"
        /*0030*/ 	.string	"Cuda compilation tools, release 13.0, V13.0.88"
        /*0030*/ 	.string	"Build cuda_13.0.r13.0/compiler.36424714_0"
        /*0030*/ 	.string	"-arch sm_100 -m 64 "



//--------------------- .note.nv.cuinfo           --------------------------
	.section	.note.nv.cuinfo,"",@"SHT_NOTE"
	.sectionflags	@"SHF_NOTE_NV_CUINFO"
        /*0018*/ 	.short	0x0002
        /*001a*/ 	.short	0x0064
        /*001c*/ 	.short	0x0082
	.zero		2


//--------------------- .nv.info                  --------------------------
	.section	.nv.info,"",@"SHT_CUDA_INFO"
	.align	4


	//----- nvinfo : EIATTR_REGCOUNT
	.align		4
        /*0000*/ 	.byte	0x04, 0x2f
        /*0002*/ 	.short	(.L_2 - .L_1)
	.align		4
.L_1:
        /*0004*/ 	.word	index@(_Z3fn1i)
        /*0008*/ 	.word	0x00000008


	//----- nvinfo : EIATTR_FRAME_SIZE
	.align		4
.L_2:
        /*000c*/ 	.byte	0x04, 0x11
        /*000e*/ 	.short	(.L_4 - .L_3)
	.align		4
.L_3:
        /*0010*/ 	.word	index@(_Z3fn1i)
        /*0014*/ 	.word	0x00000000


	//----- nvinfo : EIATTR_MIN_STACK_SIZE
	.align		4
.L_4:
        /*0018*/ 	.byte	0x04, 0x12
        /*001a*/ 	.short	(.L_6 - .L_5)
	.align		4
.L_5:
        /*001c*/ 	.word	index@(_Z3fn1i)
        /*0020*/ 	.word	0x00000000
.L_6:


//--------------------- .nv.compat                --------------------------
	.section	.nv.compat,"",@"SHT_CUDA_COMPAT_INFO"
	.align	4
        /*0000*/ 	.byte	0x02, 0x09, 0x00, 0x00, 0x02, 0x02, 0x01, 0x00, 0x02, 0x05, 0x05, 0x00, 0x03, 0x07, 0x01, 0x01
        /*0010*/ 	.byte	0x02, 0x03, 0x00, 0x00, 0x02, 0x06, 0x01, 0x00, 0x04, 0x0b, 0x08, 0x00, 0x09, 0x00, 0x00, 0x00
        /*0020*/ 	.byte	0x00, 0x00, 0x00, 0x00


//--------------------- .nv.info._Z3fn1i          --------------------------
	.section	.nv.info._Z3fn1i,"",@"SHT_CUDA_INFO"
	.sectionflags	@""
	.align	4


	//----- nvinfo : EIATTR_CUDA_API_VERSION
	.align		4
        /*0000*/ 	.byte	0x04, 0x37
        /*0002*/ 	.short	(.L_8 - .L_7)
.L_7:
        /*0004*/ 	.word	0x00000082


	//----- nvinfo : EIATTR_KPARAM_INFO
	.align		4
.L_8:
        /*0008*/ 	.byte	0x04, 0x17
        /*000a*/ 	.short	(.L_10 - .L_9)
.L_9:
        /*000c*/ 	.word	0x00000000
        /*0010*/ 	.short	0x0000
        /*0012*/ 	.short	0x0000
        /*0014*/ 	.byte	0x00, 0xf0, 0x11, 0x00


	//----- nvinfo : EIATTR_SPARSE_MMA_MASK
	.align		4
.L_10:
        /*0018*/ 	.byte	0x03, 0x50
        /*001a*/ 	.short	0x0000


	//----- nvinfo : EIATTR_MAXREG_COUNT
	.align		4
        /*001c*/ 	.byte	0x03, 0x1b
        /*001e*/ 	.short	0x00ff


	//----- nvinfo : EIATTR_MERCURY_ISA_VERSION
	.align		4
        /*0020*/ 	.byte	0x03, 0x5f
        /*0022*/ 	.short	0x0101


	//----- nvinfo : EIATTR_VRC_CTA_INIT_COUNT
	.align		4
        /*0024*/ 	.byte	0x02, 0x4a
	.zero		1
	.zero		1


	//----- nvinfo : EIATTR_EXIT_INSTR_OFFSETS
	.align		4
        /*0028*/ 	.byte	0x04, 0x1c
        /*002a*/ 	.short	(.L_12 - .L_11)


	//   ....[0]....
.L_11:
        /*002c*/ 	.word	0x00000060


	//----- nvinfo : EIATTR_CBANK_PARAM_SIZE
	.align		4
.L_12:
        /*0030*/ 	.byte	0x03, 0x19
        /*0032*/ 	.short	0x0004


	//----- nvinfo : EIATTR_PARAM_CBANK
	.align		4
        /*0034*/ 	.byte	0x04, 0x0a
        /*0036*/ 	.short	(.L_14 - .L_13)
	.align		4
.L_13:
        /*0038*/ 	.word	index@(.nv.constant0._Z3fn1i)
        /*003c*/ 	.short	0x0380
        /*003e*/ 	.short	0x0004


	//----- nvinfo : EIATTR_SW_WAR
	.align		4
.L_14:
        /*0040*/ 	.byte	0x04, 0x36
        /*0042*/ 	.short	(.L_16 - .L_15)
.L_15:
        /*0044*/ 	.word	0x00000008
.L_16:


//--------------------- .nv.callgraph             --------------------------
	.section	.nv.callgraph,"",@"SHT_CUDA_CALLGRAPH"
	.align	4
	.sectionentsize	8
	.align		4
        /*0000*/ 	.word	0x00000000
	.align		4
        /*0004*/ 	.word	0xffffffff
	.align		4
        /*0008*/ 	.word	0x00000000
	.align		4
        /*000c*/ 	.word	0xfffffffe
	.align		4
        /*0010*/ 	.word	0x00000000
	.align		4
        /*0014*/ 	.word	0xfffffffd
	.align		4
        /*0018*/ 	.word	0x00000000
	.align		4
        /*001c*/ 	.word	0xfffffffc


//--------------------- .nv.constant4             --------------------------
	.section	.nv.constant4,"a",@progbits
	.align	8
	.align		8
.nv.constant4:
        /*0000*/ 	.dword	x


//--------------------- .text._Z3fn1i             --------------------------
	.section	.text._Z3fn1i,"ax",@progbits
	.align	128
        .global         _Z3fn1i
        .type           _Z3fn1i,@function
        .size           _Z3fn1i,(.L_x_1 - _Z3fn1i)
        .other          _Z3fn1i,@"STO_CUDA_ENTRY STV_DEFAULT"
_Z3fn1i:
.text._Z3fn1i:
[----:B------:R-:W-:Y:S08]  /*0000*/  LDC R1, c[0x0][0x37c] ;  /* 0x0000df00ff017b82 */ /* 0x000ff00000000800 */
[----:B------:R-:W0:Y:S01]  /*0010*/  LDC R5, c[0x0][0x380] ;  /* 0x0000e000ff057b82 */ /* 0x000e220000000800 */
[----:B------:R-:W1:Y:S07]  /*0020*/  LDCU.64 UR4, c[0x0][0x358] ;  /* 0x00006b00ff0477ac */ /* 0x000e6e0008000a00 */
[----:B------:R-:W1:Y:S01]  /*0030*/  LDC.64 R2, c[0x4][RZ] ;  /* 0x01000000ff027b82 */ /* 0x000e620000000a00 */
[----:B0-----:R-:W-:-:S05]  /*0040*/  SHF.L.U32 R5, R5, 0x1, RZ ;  /* 0x0000000105057819 */ /* 0x001fca00000006ff */
[----:B-1----:R-:W-:Y:S01]  /*0050*/  STG.E desc[UR4][R2.64+0x1], R5 ;  /* 0x0000010502007986 */ /* 0x002fe2000c101904 */
[----:B------:R-:W-:Y:S05]  /*0060*/  EXIT ;  /* 0x000000000000794d */ /* 0x000fea0003800000 */
.L_x_0:
[----:B------:R-:W-:-:S00]  /*0070*/  BRA `(.L_x_0) ;  /* 0xfffffffc00fc7947 */ /* 0x000fc0000383ffff */
[----:B------:R-:W-:-:S00]  /*0080*/  NOP ;  /* 0x0000000000007918 */ /* 0x000fc00000000000 */
[----:B------:R-:W-:-:S00]  /*0090*/  NOP ;  /* 0x0000000000007918 */ /* 0x000fc00000000000 */
[----:B------:R-:W-:-:S00]  /*00a0*/  NOP ;  /* 0x0000000000007918 */ /* 0x000fc00000000000 */
[----:B------:R-:W-:-:S00]  /*00b0*/  NOP ;  /* 0x0000000000007918 */ /* 0x000fc00000000000 */
[----:B------:R-:W-:-:S00]  /*00c0*/  NOP ;  /* 0x0000000000007918 */ /* 0x000fc00000000000 */
[----:B------:R-:W-:-:S00]  /*00d0*/  NOP ;  /* 0x0000000000007918 */ /* 0x000fc00000000000 */
[----:B------:R-:W-:-:S00]  /*00e0*/  NOP ;  /* 0x0000000000007918 */ /* 0x000fc00000000000 */
[----:B------:R-:W-:-:S00]  /*00f0*/  NOP ;  /* 0x0000000000007918 */ /* 0x000fc00000000000 */
.L_x_1:


//--------------------- .nv.shared.reserved.0     --------------------------
	.section	.nv.shared.reserved.0,"aw",@nobits
	.weak		__nv_reservedSMEM_offset_0_alias
	.size		__nv_reservedSMEM_offset_0_alias, 0, 64
	.other		__nv_reservedSMEM_offset_0_alias,@"STO_CUDA_RESERVED_SHARED STV_DEFAULT"
__nv_reservedSMEM_offset_0_alias:
	.zero		0
	.zero		64


//--------------------- .nv.global                --------------------------
	.section	.nv.global,"aw",@nobits
	.align	4
.nv.global:
	.type		x,@object
	.size		x,(.L_0 - x)
x:
	.zero		4
.L_0:


//--------------------- .nv.constant0._Z3fn1i     --------------------------
	.section	.nv.constant0._Z3fn1i,"a",@progbits
	.sectionflags	@""
	.align	4
.nv.constant0._Z3fn1i:
	.zero		900


//--------------------- SYMBOLS --------------------------

	.type		.nv.reservedSmem.offset0,@object
	.size		.nv.reservedSmem.offset0,0x4
